//
// Generated by NVIDIA NVVM Compiler
//
// Compiler Build ID: CL-36424714
// Cuda compilation tools, release 13.0, V13.0.88
// Based on NVVM 20.0.0
//

.version 9.0
.target sm_100
.address_size 64

	// .globl	_Z8intArrayPiii

.visible .entry _Z8intArrayPiii(
	.param .u64 .ptr .align 1 _Z8intArrayPiii_param_0,
	.param .u32 _Z8intArrayPiii_param_1,
	.param .u32 _Z8intArrayPiii_param_2
)
{
	.reg .pred 	%p<2>;
	.reg .b32 	%r<7>;
	.reg .b64 	%rd<5>;

	ld.param.u64 	%rd1, [_Z8intArrayPiii_param_0];
	ld.param.u32 	%r2, [_Z8intArrayPiii_param_1];
	ld.param.u32 	%r3, [_Z8intArrayPiii_param_2];
	mov.u32 	%r4, %tid.x;
	mov.u32 	%r5, %ctaid.x;
	mov.u32 	%r6, %ntid.x;
	mad.lo.s32 	%r1, %r5, %r6, %r4;
	setp.ge.s32 	%p1, %r1, %r3;
	@%p1 bra 	$L__BB0_2;
	cvta.to.global.u64 	%rd2, %rd1;
	mul.wide.s32 	%rd3, %r1, 4;
	add.s64 	%rd4, %rd2, %rd3;
	st.global.u32 	[%rd4], %r2;
$L__BB0_2:
	ret;

}


// ===== COMPILED SASS (sm_100) =====

	.target	sm_100

	.elftype	@"ET_EXEC"


//--------------------- .note.nv.tkinfo           --------------------------
	.section	.note.nv.tkinfo,"",@"SHT_NOTE"
	.sectionflags	@"SHF_NOTE_NV_TKINFO"
	.tkinfo
        /*0018*/ 	.word	0x00000002
        /*0030*/ 	.string	""
        /*0030*/ 	.string	"ptxas"
        /*0030*/ 	.string	"Cuda compilation tools, release 13.0, V13.0.88"
        /*0030*/ 	.string	"Build cuda_13.0.r13.0/compiler.36424714_0"
        /*0030*/ 	.string	"-arch sm_100 -m 64 "



//--------------------- .note.nv.cuinfo           --------------------------
	.section	.note.nv.cuinfo,"",@"SHT_NOTE"
	.sectionflags	@"SHF_NOTE_NV_CUINFO"
        /*0018*/ 	.short	0x0002
        /*001a*/ 	.short	0x0064
        /*001c*/ 	.short	0x0082
	.zero		2


//--------------------- .nv.info                  --------------------------
	.section	.nv.info,"",@"SHT_CUDA_INFO"
	.align	4


	//----- nvinfo : EIATTR_REGCOUNT
	.align		4
        /*0000*/ 	.byte	0x04, 0x2f
        /*0002*/ 	.short	(.L_1 - .L_0)
	.align		4
.L_0:
        /*0004*/ 	.word	index@(_Z8intArrayPiii)
        /*0008*/ 	.word	0x0000000a


	//----- nvinfo : EIATTR_FRAME_SIZE
	.align		4
.L_1:
        /*000c*/ 	.byte	0x04, 0x11
        /*000e*/ 	.short	(.L_3 - .L_2)
	.align		4
.L_2:
        /*0010*/ 	.word	index@(_Z8intArrayPiii)
        /*0014*/ 	.word	0x00000000


	//----- nvinfo : EIATTR_MIN_STACK_SIZE
	.align		4
.L_3:
        /*0018*/ 	.byte	0x04, 0x12
        /*001a*/ 	.short	(.L_5 - .L_4)
	.align		4
.L_4:
        /*001c*/ 	.word	index@(_Z8intArrayPiii)
        /*0020*/ 	.word	0x00000000
.L_5:


//--------------------- .nv.compat                --------------------------
	.section	.nv.compat,"",@"SHT_CUDA_COMPAT_INFO"
	.align	4
        /*0000*/ 	.byte	0x02, 0x09, 0x00, 0x00, 0x02, 0x02, 0x01, 0x00, 0x02, 0x05, 0x05, 0x00, 0x03, 0x07, 0x01, 0x01
        /*0010*/ 	.byte	0x02, 0x03, 0x00, 0x00, 0x02, 0x06, 0x01, 0x00, 0x04, 0x0b, 0x08, 0x00, 0x09, 0x00, 0x00, 0x00
        /*0020*/ 	.byte	0x00, 0x00, 0x00, 0x00


//--------------------- .nv.info._Z8intArrayPiii  --------------------------
	.section	.nv.info._Z8intArrayPiii,"",@"SHT_CUDA_INFO"
	.sectionflags	@""
	.align	4


	//----- nvinfo : EIATTR_CUDA_API_VERSION
	.align		4
        /*0000*/ 	.byte	0x04, 0x37
        /*0002*/ 	.short	(.L_7 - .L_6)
.L_6:
        /*0004*/ 	.word	0x00000082


	//----- nvinfo : EIATTR_KPARAM_INFO
	.align		4
.L_7:
        /*0008*/ 	.byte	0x04, 0x17
        /*000a*/ 	.short	(.L_9 - .L_8)
.L_8:
        /*000c*/ 	.word	0x00000000
        /*0010*/ 	.short	0x0002
        /*0012*/ 	.short	0x000c
        /*0014*/ 	.byte	0x00, 0xf0, 0x11, 0x00


	//----- nvinfo : EIATTR_KPARAM_INFO
	.align		4
.L_9:
        /*0018*/ 	.byte	0x04, 0x17
        /*001a*/ 	.short	(.L_11 - .L_10)
.L_10:
        /*001c*/ 	.word	0x00000000
        /*0020*/ 	.short	0x0001
        /*0022*/ 	.short	0x0008
        /*0024*/ 	.byte	0x00, 0xf0, 0x11, 0x00


	//----- nvinfo : EIATTR_KPARAM_INFO
	.align		4
.L_11:
        /*0028*/ 	.byte	0x04, 0x17
        /*002a*/ 	.short	(.L_13 - .L_12)
.L_12:
        /*002c*/ 	.word	0x00000000
        /*0030*/ 	.short	0x0000
        /*0032*/ 	.short	0x0000
        /*0034*/ 	.byte	0x00, 0xf5, 0x21, 0x00


	//----- nvinfo : EIATTR_SPARSE_MMA_MASK
	.align		4
.L_13:
        /*0038*/ 	.byte	0x03, 0x50
        /*003a*/ 	.short	0x0000


	//----- nvinfo : EIATTR_MAXREG_COUNT
	.align		4
        /*003c*/ 	.byte	0x03, 0x1b
        /*003e*/ 	.short	0x00ff


	//----- nvinfo : EIATTR_MERCURY_ISA_VERSION
	.align		4
        /*0040*/ 	.byte	0x03, 0x5f
        /*0042*/ 	.short	0x0101


	//----- nvinfo : EIATTR_VRC_CTA_INIT_COUNT
	.align		4
        /*0044*/ 	.byte	0x02, 0x4a
	.zero		1
	.zero		1


	//----- nvinfo : EIATTR_EXIT_INSTR_OFFSETS
	.align		4
        /*0048*/ 	.byte	0x04, 0x1c
        /*004a*/ 	.short	(.L_15 - .L_14)


	//   ....[0]....
.L_14:
        /*004c*/ 	.word	0x00000070


	//   ....[1]....
        /*0050*/ 	.word	0x000000d0


	//----- nvinfo : EIATTR_CBANK_PARAM_SIZE
	.align		4
.L_15:
        /*0054*/ 	.byte	0x03, 0x19
        /*0056*/ 	.short	0x0010


	//----- nvinfo : EIATTR_PARAM_CBANK
	.align		4
        /*0058*/ 	.byte	0x04, 0x0a
        /*005a*/ 	.short	(.L_17 - .L_16)
	.align		4
.L_16:
        /*005c*/ 	.word	index@(.nv.constant0._Z8intArrayPiii)
        /*0060*/ 	.short	0x0380
        /*0062*/ 	.short	0x0010


	//----- nvinfo : EIATTR_SW_WAR
	.align		4
.L_17:
        /*0064*/ 	.byte	0x04, 0x36
        /*0066*/ 	.short	(.L_19 - .L_18)
.L_18:
        /*0068*/ 	.word	0x00000008
.L_19:


//--------------------- .nv.callgraph             --------------------------
	.section	.nv.callgraph,"",@"SHT_CUDA_CALLGRAPH"
	.align	4
	.sectionentsize	8
	.align		4
        /*0000*/ 	.word	0x00000000
	.align		4
        /*0004*/ 	.word	0xffffffff
	.align		4
        /*0008*/ 	.word	0x00000000
	.align		4
        /*000c*/ 	.word	0xfffffffe
	.align		4
        /*0010*/ 	.word	0x00000000
	.align		4
        /*0014*/ 	.word	0xfffffffd
	.align		4
        /*0018*/ 	.word	0x00000000
	.align		4
        /*001c*/ 	.word	0xfffffffc


//--------------------- .text._Z8intArrayPiii     --------------------------
	.section	.text._Z8intArrayPiii,"ax",@progbits
	.align	128
        .global         _Z8intArrayPiii
        .type           _Z8intArrayPiii,@function
        .size           _Z8intArrayPiii,(.L_x_1 - _Z8intArrayPiii)
        .other          _Z8intArrayPiii,@"STO_CUDA_ENTRY STV_DEFAULT"
_Z8intArrayPiii:
.text._Z8intArrayPiii:
[----:B------:R-:W-:Y:S01]  /*0000*/  LDC R1, c[0x0][0x37c] ;  /* 0x0000df00ff017b82 */ /* 0x000fe20000000800 */
[----:B------:R-:W0:Y:S07]  /*0010*/  S2R R5, SR_TID.X ;  /* 0x0000000000057919 */ /* 0x000e2e0000002100 */
[----:B------:R-:W0:Y:S01]  /*0020*/  S2UR UR4, SR_CTAID.X ;  /* 0x00000000000479c3 */ /* 0x000e220000002500 */
[----:B------:R-:W1:Y:S07]  /*0030*/  LDCU UR5, c[0x0][0x38c] ;  /* 0x00007180ff0577ac */ /* 0x000e6e0008000800 */
[----:B------:R-:W0:Y:S02]  /*0040*/  LDC R0, c[0x0][0x360] ;  /* 0x0000d800ff007b82 */ /* 0x000e240000000800 */
[----:B0-----:R-:W-:-:S05]  /*0050*/  IMAD R5, R0, UR4, R5 ;  /* 0x0000000400057c24 */ /* 0x001fca000f8e0205 */
[----:B-1----:R-:W-:-:S13]  /*0060*/  ISETP.GE.AND P0, PT, R5, UR5, PT ;  /* 0x0000000505007c0c */ /* 0x002fda000bf06270 */
[----:B------:R-:W-:Y:S05]  /*0070*/  @P0 EXIT ;  /* 0x000000000000094d */ /* 0x000fea0003800000 */
[----:B------:R-:W0:Y:S01]  /*0080*/  LDC.64 R2, c[0x0][0x380] ;  /* 0x0000e000ff027b82 */ /* 0x000e220000000a00 */
[----:B------:R-:W1:Y:S07]  /*0090*/  LDCU.64 UR4, c[0x0][0x358] ;  /* 0x00006b00ff0477ac */ /* 0x000e6e0008000a00 */
[----:B------:R-:W1:Y:S01]  /*00a0*/  LDC R7, c[0x0][0x388] ;  /* 0x0000e200ff077b82 */ /* 0x000e620000000800 */
[----:B0-----:R-:W-:-:S05]  /*00b0*/  IMAD.WIDE R2, R5, 0x4, R2 ;  /* 0x0000000405027825 */ /* 0x001fca00078e0202 */
[----:B-1----:R-:W-:Y:S01]  /*00c0*/  STG.E desc[UR4][R2.64], R7 ;  /* 0x0000000702007986 */ /* 0x002fe2000c101904 */
[----:B------:R-:W-:Y:S05]  /*00d0*/  EXIT ;  /* 0x000000000000794d */ /* 0x000fea0003800000 */
.L_x_0:
[----:B------:R-:W-:-:S00]  /*00e0*/  BRA `(.L_x_0) ;  /* 0xfffffffc00fc7947 */ /* 0x000fc0000383ffff */
[----:B------:R-:W-:-:S00]  /*00f0*/  NOP ;  /* 0x0000000000007918 */ /* 0x000fc00000000000 */
        /* <DEDUP_REMOVED lines=8> */
.L_x_1:


//--------------------- .nv.shared.reserved.0     --------------------------
	.section	.nv.shared.reserved.0,"aw",@nobits
	.weak		__nv_reservedSMEM_offset_0_alias
	.size		__nv_reservedSMEM_offset_0_alias, 0, 64
	.other		__nv_reservedSMEM_offset_0_alias,@"STO_CUDA_RESERVED_SHARED STV_DEFAULT"
__nv_reservedSMEM_offset_0_alias:
	.zero		0
	.zero		64


//--------------------- .nv.constant0._Z8intArrayPiii --------------------------
	.section	.nv.constant0._Z8intArrayPiii,"a",@progbits
	.sectionflags	@""
	.align	4
.nv.constant0._Z8intArrayPiii:
	.zero		912


//--------------------- SYMBOLS --------------------------

	.type		.nv.reservedSmem.offset0,@object
	.size		.nv.reservedSmem.offset0,0x4
